	.headerflags	@"EF_CUDA_TEXMODE_UNIFIED EF_CUDA_64BIT_ADDRESS EF_CUDA_ACCELERATORS EF_CUDA_SM90 EF_CUDA_VIRTUAL_SM(EF_CUDA_SM90)"
	.elftype	@"ET_EXEC"


//--------------------- .nv.info                  --------------------------
	.section	.nv.info,"",@"SHT_CUDA_INFO"
	.align	4


	//----- nvinfo : EIATTR_REGCOUNT
	.align		4
        /*0000*/ 	.byte	0x04, 0x2f
        /*0002*/ 	.short	(.L_1 - .L_0)
	.align		4
.L_0:
        /*0004*/ 	.word	index@(triton_poi_fused_cat_convolution_relu_25)
        /*0008*/ 	.word	0x0000000e


	//----- nvinfo : EIATTR_MIN_STACK_SIZE
	.align		4
.L_1:
        /*000c*/ 	.byte	0x04, 0x12
        /*000e*/ 	.short	(.L_3 - .L_2)
	.align		4
.L_2:
        /*0010*/ 	.word	index@(triton_poi_fused_cat_convolution_relu_25)
        /*0014*/ 	.word	0x00000000


	//----- nvinfo : EIATTR_FRAME_SIZE
	.align		4
.L_3:
        /*0018*/ 	.byte	0x04, 0x11
        /*001a*/ 	.short	(.L_5 - .L_4)
	.align		4
.L_4:
        /*001c*/ 	.word	index@(triton_poi_fused_cat_convolution_relu_25)
        /*0020*/ 	.word	0x00000000


	//----- nvinfo : EIATTR_MIN_STACK_SIZE
	.align		4
.L_5:
        /*0024*/ 	.byte	0x04, 0x12
        /*0026*/ 	.short	(.L_7 - .L_6)
	.align		4
.L_6:
        /*0028*/ 	.word	index@(triton_poi_fused_cat_convolution_relu_25)
        /*002c*/ 	.word	0x00000000
.L_7:


//--------------------- .nv.info.triton_poi_fused_cat_convolution_relu_25 --------------------------
	.section	.nv.info.triton_poi_fused_cat_convolution_relu_25,"",@"SHT_CUDA_INFO"
	.sectionflags	@""
	.align	4


	//----- nvinfo : EIATTR_CUDA_API_VERSION
	.align		4
        /*0000*/ 	.byte	0x04, 0x37
        /*0002*/ 	.short	(.L_9 - .L_8)
.L_8:
        /*0004*/ 	.word	0x0000007c


	//----- nvinfo : EIATTR_KPARAM_INFO
	.align		4
.L_9:
        /*0008*/ 	.byte	0x04, 0x17
        /*000a*/ 	.short	(.L_11 - .L_10)
.L_10:
        /*000c*/ 	.word	0x00000000
        /*0010*/ 	.short	0x0003
        /*0012*/ 	.short	0x0018
        /*0014*/ 	.byte	0x00, 0xf0, 0x11, 0x00


	//----- nvinfo : EIATTR_KPARAM_INFO
	.align		4
.L_11:
        /*0018*/ 	.byte	0x04, 0x17
        /*001a*/ 	.short	(.L_13 - .L_12)
.L_12:
        /*001c*/ 	.word	0x00000000
        /*0020*/ 	.short	0x0002
        /*0022*/ 	.short	0x0010
        /*0024*/ 	.byte	0x00, 0xf4, 0x21, 0x00


	//----- nvinfo : EIATTR_KPARAM_INFO
	.align		4
.L_13:
        /*0028*/ 	.byte	0x04, 0x17
        /*002a*/ 	.short	(.L_15 - .L_14)
.L_14:
        /*002c*/ 	.word	0x00000000
        /*0030*/ 	.short	0x0001
        /*0032*/ 	.short	0x0008
        /*0034*/ 	.byte	0x00, 0xf4, 0x21, 0x00


	//----- nvinfo : EIATTR_KPARAM_INFO
	.align		4
.L_15:
        /*0038*/ 	.byte	0x04, 0x17
        /*003a*/ 	.short	(.L_17 - .L_16)
.L_16:
        /*003c*/ 	.word	0x00000000
        /*0040*/ 	.short	0x0000
        /*0042*/ 	.short	0x0000
        /*0044*/ 	.byte	0x00, 0xf4, 0x21, 0x00


	//----- nvinfo : EIATTR_SPARSE_MMA_MASK
	.align		4
.L_17:
        /*0048*/ 	.byte	0x03, 0x50
        /*004a*/ 	.short	0x0000


	//----- nvinfo : EIATTR_MAXREG_COUNT
	.align		4
        /*004c*/ 	.byte	0x03, 0x1b
        /*004e*/ 	.short	0x00ff


	//----- nvinfo : EIATTR_EXIT_INSTR_OFFSETS
	.align		4
        /*0050*/ 	.byte	0x04, 0x1c
        /*0052*/ 	.short	(.L_19 - .L_18)


	//   ....[0]....
.L_18:
        /*0054*/ 	.word	0x00000240


	//----- nvinfo : EIATTR_REQNTID
	.align		4
.L_19:
        /*0058*/ 	.byte	0x04, 0x10
        /*005a*/ 	.short	(.L_21 - .L_20)
.L_20:
        /*005c*/ 	.word	0x00000100
        /*0060*/ 	.word	0x00000001
        /*0064*/ 	.word	0x00000001


	//----- nvinfo : EIATTR_CBANK_PARAM_SIZE
	.align		4
.L_21:
        /*0068*/ 	.byte	0x03, 0x19
        /*006a*/ 	.short	0x001c


	//----- nvinfo : EIATTR_PARAM_CBANK
	.align		4
        /*006c*/ 	.byte	0x04, 0x0a
        /*006e*/ 	.short	(.L_23 - .L_22)
	.align		4
.L_22:
        /*0070*/ 	.word	index@(.nv.constant0.triton_poi_fused_cat_convolution_relu_25)
        /*0074*/ 	.short	0x0210
        /*0076*/ 	.short	0x001c


	//----- nvinfo : EIATTR_SW_WAR
	.align		4
.L_23:
        /*0078*/ 	.byte	0x04, 0x36
        /*007a*/ 	.short	(.L_25 - .L_24)
.L_24:
        /*007c*/ 	.word	0x00000008
.L_25:


//--------------------- .nv.callgraph             --------------------------
	.section	.nv.callgraph,"",@"SHT_CUDA_CALLGRAPH"
	.align	4
	.sectionentsize	8
	.align		4
        /*0000*/ 	.word	0x00000000
	.align		4
        /*0004*/ 	.word	0xffffffff
	.align		4
        /*0008*/ 	.word	0x00000000
	.align		4
        /*000c*/ 	.word	0xfffffffe
	.align		4
        /*0010*/ 	.word	0x00000000
	.align		4
        /*0014*/ 	.word	0xfffffffd
	.align		4
        /*0018*/ 	.word	0x00000000
	.align		4
        /*001c*/ 	.word	0xfffffffc


//--------------------- .text.triton_poi_fused_cat_convolution_relu_25 --------------------------
	.section	.text.triton_poi_fused_cat_convolution_relu_25,"ax",@progbits
	.align	128
        .global         triton_poi_fused_cat_convolution_relu_25
        .type           triton_poi_fused_cat_convolution_relu_25,@function
        .size           triton_poi_fused_cat_convolution_relu_25,(.L_x_1 - triton_poi_fused_cat_convolution_relu_25)
        .other          triton_poi_fused_cat_convolution_relu_25,@"STO_CUDA_ENTRY STV_DEFAULT"
triton_poi_fused_cat_convolution_relu_25:
.text.triton_poi_fused_cat_convolution_relu_25:
[----:B------:R-:W-:Y:S01]  /*0000*/  LDC R1, c[0x0][0x28] ;  /* 0x00000a00ff017b82 */ /* 0x000fe20000000800 */
[----:B------:R-:W1:Y:S07]  /*0010*/  S2R R0, SR_TID.X ;  /* 0x0000000000007919 */ /* 0x000e6e0000002100 */
[----:B------:R-:W2:Y:S01]  /*0020*/  LDC.64 R4, c[0x0][0x218] ;  /* 0x00008600ff047b82 */ /* 0x000ea20000000a00 */
[----:B------:R-:W-:Y:S01]  /*0030*/  ULDC.64 UR4, c[0x0][0x208] ;  /* 0x0000820000047ab9 */ /* 0x000fe20000000a00 */
[----:B------:R-:W3:Y:S06]  /*0040*/  S2R R9, SR_CTAID.X ;  /* 0x0000000000097919 */ /* 0x000eec0000002500 */
[----:B------:R-:W4:Y:S01]  /*0050*/  LDC.64 R2, c[0x0][0x210] ;  /* 0x00008400ff027b82 */ /* 0x000f220000000a00 */
[----:B-1----:R-:W-:Y:S01]  /*0060*/  IMAD.SHL.U32 R0, R0, 0x2, RZ ;  /* 0x0000000200007824 */ /* 0x002fe200078e00ff */
[----:B---3--:R-:W-:-:S04]  /*0070*/  SHF.R.S32.HI R6, RZ, 0x16, R9 ;  /* 0x00000016ff067819 */ /* 0x008fc80000011409 */
[----:B------:R-:W-:Y:S02]  /*0080*/  LOP3.LUT R0, R0, 0x1fe, RZ, 0xc0, !PT ;  /* 0x000001fe00007812 */ /* 0x000fe400078ec0ff */
[----:B------:R-:W-:-:S03]  /*0090*/  SGXT R6, R6, 0x1 ;  /* 0x000000010606781a */ /* 0x000fc60000000200 */
[----:B------:R-:W-:-:S04]  /*00a0*/  IMAD R9, R9, 0x200, R0 ;  /* 0x0000020009097824 */ /* 0x000fc800078e0200 */
[----:B----4-:R-:W-:Y:S01]  /*00b0*/  IMAD.WIDE R2, R9, 0x4, R2 ;  /* 0x0000000409027825 */ /* 0x010fe200078e0202 */
[----:B------:R-:W-:-:S04]  /*00c0*/  LEA.HI R6, R6, R9, RZ, 0xc ;  /* 0x0000000906067211 */ /* 0x000fc800078f60ff */
[----:B------:R-:W-:Y:S01]  /*00d0*/  SHF.R.S32.HI R6, RZ, 0xc, R6 ;  /* 0x0000000cff067819 */ /* 0x000fe20000011406 */
[----:B------:R-:W3:Y:S03]  /*00e0*/  LDG.E.64 R10, desc[UR4][R2.64] ;  /* 0x00000004020a7981 */ /* 0x000ee6000c1e1b00 */
[----:B------:R-:W-:-:S04]  /*00f0*/  LEA.HI R0, R6, R6, RZ, 0x4 ;  /* 0x0000000606007211 */ /* 0x000fc800078f20ff */
[----:B------:R-:W-:-:S05]  /*0100*/  LOP3.LUT R7, R0, 0xfffffff0, RZ, 0xc0, !PT ;  /* 0xfffffff000077812 */ /* 0x000fca00078ec0ff */
[----:B------:R-:W-:-:S04]  /*0110*/  IMAD.IADD R7, R6, 0x1, -R7 ;  /* 0x0000000106077824 */ /* 0x000fc800078e0a07 */
[----:B--2---:R-:W-:Y:S02]  /*0120*/  IMAD.WIDE R4, R7, 0x4, R4 ;  /* 0x0000000407047825 */ /* 0x004fe400078e0204 */
[----:B------:R-:W1:Y:S04]  /*0130*/  LDC.64 R6, c[0x0][0x220] ;  /* 0x00008800ff067b82 */ /* 0x000e680000000a00 */
[----:B------:R2:W3:Y:S01]  /*0140*/  LDG.E.EL R4, desc[UR4][R4.64] ;  /* 0x0000000404047981 */ /* 0x0004e2000c2e1900 */
[----:B------:R-:W-:-:S04]  /*0150*/  SHF.R.S32.HI R0, RZ, 0x1f, R9 ;  /* 0x0000001fff007819 */ /* 0x000fc80000011409 */
[----:B------:R-:W-:-:S04]  /*0160*/  LEA.HI R0, R0, R9, RZ, 0x10 ;  /* 0x0000000900007211 */ /* 0x000fc800078f80ff */
[----:B------:R-:W-:Y:S02]  /*0170*/  LOP3.LUT R8, R0, 0xffff0000, RZ, 0xc0, !PT ;  /* 0xffff000000087812 */ /* 0x000fe400078ec0ff */
[----:B------:R-:W-:-:S03]  /*0180*/  SHF.R.S32.HI R0, RZ, 0x10, R0 ;  /* 0x00000010ff007819 */ /* 0x000fc60000011400 */
[----:B------:R-:W-:-:S04]  /*0190*/  IMAD.IADD R9, R9, 0x1, -R8 ;  /* 0x0000000109097824 */ /* 0x000fc800078e0a08 */
[----:B--2---:R-:W-:Y:S01]  /*01a0*/  IMAD R5, R0, 0x50000, R9 ;  /* 0x0005000000057824 */ /* 0x004fe200078e0209 */
[CC--:B---3--:R-:W-:Y:S01]  /*01b0*/  FSETP.GEU.AND P0, PT, R10.reuse, -R4.reuse, PT ;  /* 0x800000040a00720b */ /* 0x0c8fe20003f0e000 */
[--C-:B------:R-:W-:Y:S01]  /*01c0*/  FADD R10, R10, R4.reuse ;  /* 0x000000040a0a7221 */ /* 0x100fe20000000000 */
[C---:B------:R-:W-:Y:S01]  /*01d0*/  FADD R8, R11.reuse, R4 ;  /* 0x000000040b087221 */ /* 0x040fe20000000000 */
[----:B------:R-:W-:Y:S01]  /*01e0*/  FSETP.GEU.AND P1, PT, R11, -R4, PT ;  /* 0x800000040b00720b */ /* 0x000fe20003f2e000 */
[----:B-1----:R-:W-:Y:S02]  /*01f0*/  IMAD.WIDE R4, R5, 0x4, R6 ;  /* 0x0000000405047825 */ /* 0x002fe400078e0206 */
[----:B------:R-:W-:Y:S02]  /*0200*/  FSEL R10, R10, RZ, P0 ;  /* 0x000000ff0a0a7208 */ /* 0x000fe40000000000 */
[----:B------:R-:W-:-:S05]  /*0210*/  FSEL R11, R8, RZ, P1 ;  /* 0x000000ff080b7208 */ /* 0x000fca0000800000 */
[----:B------:R-:W-:Y:S04]  /*0220*/  STG.E.64 desc[UR4][R2.64], R10 ;  /* 0x0000000a02007986 */ /* 0x000fe8000c101b04 */
[----:B------:R-:W-:Y:S01]  /*0230*/  STG.E.64 desc[UR4][R4.64], R10 ;  /* 0x0000000a04007986 */ /* 0x000fe2000c101b04 */
[----:B------:R-:W-:Y:S05]  /*0240*/  EXIT ;  /* 0x000000000000794d */ /* 0x000fea0003800000 */
.L_x_0:
[----:B------:R-:W-:-:S00]  /*0250*/  BRA `(.L_x_0) ;  /* 0xfffffffc00fc7947 */ /* 0x000fc0000383ffff */
[----:B------:R-:W-:-:S00]  /*0260*/  NOP ;  /* 0x0000000000007918 */ /* 0x000fc00000000000 */
        /* <DEDUP_REMOVED lines=9> */
.L_x_1:


//--------------------- .nv.constant0.triton_poi_fused_cat_convolution_relu_25 --------------------------
	.section	.nv.constant0.triton_poi_fused_cat_convolution_relu_25,"a",@progbits
	.sectionflags	@""
	.align	4
.nv.constant0.triton_poi_fused_cat_convolution_relu_25:
	.zero		556
